//
// Generated by NVIDIA NVVM Compiler
//
// Compiler Build ID: CL-36424714
// Cuda compilation tools, release 13.0, V13.0.88
// Based on NVVM 20.0.0
//

.version 9.0
.target sm_100
.address_size 64

	// .globl	_Z10full_adderPbS_S_S_ii

.visible .entry _Z10full_adderPbS_S_S_ii(
	.param .u64 .ptr .align 1 _Z10full_adderPbS_S_S_ii_param_0,
	.param .u64 .ptr .align 1 _Z10full_adderPbS_S_S_ii_param_1,
	.param .u64 .ptr .align 1 _Z10full_adderPbS_S_S_ii_param_2,
	.param .u64 .ptr .align 1 _Z10full_adderPbS_S_S_ii_param_3,
	.param .u32 _Z10full_adderPbS_S_S_ii_param_4,
	.param .u32 _Z10full_adderPbS_S_S_ii_param_5
)
{
	.reg .pred 	%p<37>;
	.reg .b16 	%rs<153>;
	.reg .b32 	%r<52>;
	.reg .b64 	%rd<27>;

	ld.param.u64 	%rd7, [_Z10full_adderPbS_S_S_ii_param_0];
	ld.param.u64 	%rd8, [_Z10full_adderPbS_S_S_ii_param_1];
	ld.param.u64 	%rd6, [_Z10full_adderPbS_S_S_ii_param_2];
	ld.param.u64 	%rd9, [_Z10full_adderPbS_S_S_ii_param_3];
	ld.param.u32 	%r15, [_Z10full_adderPbS_S_S_ii_param_4];
	ld.param.u32 	%r16, [_Z10full_adderPbS_S_S_ii_param_5];
	cvta.to.global.u64 	%rd1, %rd8;
	cvta.to.global.u64 	%rd2, %rd7;
	cvta.to.global.u64 	%rd3, %rd9;
	mov.u32 	%r17, %ctaid.x;
	mov.u32 	%r18, %ntid.x;
	mov.u32 	%r19, %tid.x;
	mad.lo.s32 	%r1, %r17, %r18, %r19;
	setp.ge.s32 	%p1, %r1, %r16;
	@%p1 bra 	$L__BB0_15;
	ld.global.u8 	%rs152, [%rd3];
	setp.lt.s32 	%p2, %r1, 1;
	@%p2 bra 	$L__BB0_13;
	and.b32  	%r2, %r1, 7;
	setp.lt.u32 	%p3, %r1, 8;
	mov.b32 	%r50, 0;
	@%p3 bra 	$L__BB0_5;
	and.b32  	%r50, %r1, 2147483640;
	neg.s32 	%r48, %r50;
	add.s64 	%rd4, %rd2, 3;
	add.s64 	%rd5, %rd1, 3;
	mov.u32 	%r47, %r15;
$L__BB0_4:
	.pragma "nounroll";
	cvt.s64.s32 	%rd10, %r47;
	add.s64 	%rd11, %rd4, %rd10;
	add.s64 	%rd12, %rd5, %rd10;
	ld.global.u8 	%rs18, [%rd11+-3];
	ld.global.u8 	%rs19, [%rd12+-3];
	and.b16  	%rs20, %rs19, %rs18;
	and.b16  	%rs21, %rs20, 255;
	setp.ne.s16 	%p4, %rs21, 0;
	xor.b16  	%rs22, %rs19, %rs18;
	and.b16  	%rs23, %rs22, %rs152;
	cvt.u32.u16 	%r21, %rs23;
	cvt.s32.s8 	%r22, %r21;
	selp.u32 	%r23, 1, 0, %p4;
	or.b32  	%r24, %r22, %r23;
	setp.eq.s32 	%p5, %r24, 0;
	ld.global.u8 	%rs24, [%rd11+-2];
	ld.global.u8 	%rs25, [%rd12+-2];
	and.b16  	%rs26, %rs25, %rs24;
	and.b16  	%rs27, %rs26, 255;
	setp.ne.s16 	%p6, %rs27, 0;
	xor.b16  	%rs28, %rs25, %rs24;
	and.b16  	%rs29, %rs28, 1;
	selp.b16 	%rs30, 0, %rs29, %p5;
	selp.u16 	%rs31, 1, 0, %p6;
	or.b16  	%rs32, %rs30, %rs31;
	ld.global.u8 	%rs33, [%rd11+-1];
	ld.global.u8 	%rs34, [%rd12+-1];
	and.b16  	%rs35, %rs34, %rs33;
	and.b16  	%rs36, %rs35, 255;
	setp.ne.s16 	%p7, %rs36, 0;
	xor.b16  	%rs37, %rs34, %rs33;
	and.b16  	%rs38, %rs37, %rs32;
	selp.u16 	%rs39, 1, 0, %p7;
	or.b16  	%rs40, %rs38, %rs39;
	ld.global.u8 	%rs41, [%rd11];
	ld.global.u8 	%rs42, [%rd12];
	and.b16  	%rs43, %rs42, %rs41;
	and.b16  	%rs44, %rs43, 255;
	setp.ne.s16 	%p8, %rs44, 0;
	xor.b16  	%rs45, %rs42, %rs41;
	and.b16  	%rs46, %rs45, %rs40;
	selp.u16 	%rs47, 1, 0, %p8;
	or.b16  	%rs48, %rs46, %rs47;
	and.b16  	%rs49, %rs48, 255;
	setp.eq.s16 	%p9, %rs49, 0;
	ld.global.u8 	%rs50, [%rd11+1];
	ld.global.u8 	%rs51, [%rd12+1];
	and.b16  	%rs52, %rs51, %rs50;
	and.b16  	%rs53, %rs52, 255;
	setp.ne.s16 	%p10, %rs53, 0;
	xor.b16  	%rs54, %rs51, %rs50;
	and.b16  	%rs55, %rs54, 1;
	selp.b16 	%rs56, 0, %rs55, %p9;
	selp.u16 	%rs57, 1, 0, %p10;
	or.b16  	%rs58, %rs56, %rs57;
	ld.global.u8 	%rs59, [%rd11+2];
	ld.global.u8 	%rs60, [%rd12+2];
	and.b16  	%rs61, %rs60, %rs59;
	and.b16  	%rs62, %rs61, 255;
	setp.ne.s16 	%p11, %rs62, 0;
	xor.b16  	%rs63, %rs60, %rs59;
	and.b16  	%rs64, %rs63, %rs58;
	selp.u16 	%rs65, 1, 0, %p11;
	or.b16  	%rs66, %rs64, %rs65;
	ld.global.u8 	%rs67, [%rd11+3];
	ld.global.u8 	%rs68, [%rd12+3];
	and.b16  	%rs69, %rs68, %rs67;
	and.b16  	%rs70, %rs69, 255;
	setp.ne.s16 	%p12, %rs70, 0;
	xor.b16  	%rs71, %rs68, %rs67;
	and.b16  	%rs72, %rs71, %rs66;
	selp.u16 	%rs73, 1, 0, %p12;
	or.b16  	%rs74, %rs72, %rs73;
	and.b16  	%rs75, %rs74, 255;
	setp.eq.s16 	%p13, %rs75, 0;
	ld.global.u8 	%rs76, [%rd11+4];
	ld.global.u8 	%rs77, [%rd12+4];
	and.b16  	%rs78, %rs77, %rs76;
	and.b16  	%rs79, %rs78, 255;
	setp.ne.s16 	%p14, %rs79, 0;
	xor.b16  	%rs80, %rs77, %rs76;
	and.b16  	%rs81, %rs80, 1;
	selp.b16 	%rs82, 0, %rs81, %p13;
	selp.u16 	%rs83, 1, 0, %p14;
	or.b16  	%rs152, %rs82, %rs83;
	add.s32 	%r48, %r48, 8;
	add.s32 	%r47, %r47, 8;
	setp.ne.s32 	%p15, %r48, 0;
	@%p15 bra 	$L__BB0_4;
$L__BB0_5:
	setp.eq.s32 	%p16, %r2, 0;
	@%p16 bra 	$L__BB0_13;
	and.b32  	%r10, %r1, 3;
	setp.lt.u32 	%p17, %r2, 4;
	@%p17 bra 	$L__BB0_8;
	add.s32 	%r25, %r50, %r15;
	cvt.s64.s32 	%rd13, %r25;
	add.s64 	%rd14, %rd2, %rd13;
	ld.global.u8 	%rs85, [%rd14];
	add.s64 	%rd15, %rd1, %rd13;
	ld.global.u8 	%rs86, [%rd15];
	and.b16  	%rs87, %rs86, %rs85;
	and.b16  	%rs88, %rs87, 255;
	setp.ne.s16 	%p18, %rs88, 0;
	xor.b16  	%rs89, %rs86, %rs85;
	and.b16  	%rs90, %rs89, %rs152;
	cvt.u32.u16 	%r26, %rs90;
	cvt.s32.s8 	%r27, %r26;
	selp.u32 	%r28, 1, 0, %p18;
	or.b32  	%r29, %r27, %r28;
	setp.eq.s32 	%p19, %r29, 0;
	ld.global.u8 	%rs91, [%rd14+1];
	ld.global.u8 	%rs92, [%rd15+1];
	and.b16  	%rs93, %rs92, %rs91;
	and.b16  	%rs94, %rs93, 255;
	setp.ne.s16 	%p20, %rs94, 0;
	xor.b16  	%rs95, %rs92, %rs91;
	and.b16  	%rs96, %rs95, 1;
	selp.b16 	%rs97, 0, %rs96, %p19;
	selp.u16 	%rs98, 1, 0, %p20;
	or.b16  	%rs99, %rs97, %rs98;
	ld.global.u8 	%rs100, [%rd14+2];
	ld.global.u8 	%rs101, [%rd15+2];
	and.b16  	%rs102, %rs101, %rs100;
	and.b16  	%rs103, %rs102, 255;
	setp.ne.s16 	%p21, %rs103, 0;
	xor.b16  	%rs104, %rs101, %rs100;
	and.b16  	%rs105, %rs104, %rs99;
	selp.u16 	%rs106, 1, 0, %p21;
	or.b16  	%rs107, %rs105, %rs106;
	ld.global.u8 	%rs108, [%rd14+3];
	ld.global.u8 	%rs109, [%rd15+3];
	and.b16  	%rs110, %rs109, %rs108;
	and.b16  	%rs111, %rs110, 255;
	setp.ne.s16 	%p22, %rs111, 0;
	xor.b16  	%rs112, %rs109, %rs108;
	and.b16  	%rs113, %rs112, %rs107;
	selp.u16 	%rs114, 1, 0, %p22;
	or.b16  	%rs115, %rs113, %rs114;
	and.b16  	%rs116, %rs115, 255;
	setp.ne.s16 	%p23, %rs116, 0;
	selp.u16 	%rs152, 1, 0, %p23;
	add.s32 	%r50, %r50, 4;
$L__BB0_8:
	setp.eq.s32 	%p24, %r10, 0;
	@%p24 bra 	$L__BB0_13;
	setp.eq.s32 	%p25, %r10, 1;
	@%p25 bra 	$L__BB0_11;
	add.s32 	%r30, %r50, %r15;
	cvt.s64.s32 	%rd16, %r30;
	add.s64 	%rd17, %rd2, %rd16;
	ld.global.u8 	%rs118, [%rd17];
	add.s64 	%rd18, %rd1, %rd16;
	ld.global.u8 	%rs119, [%rd18];
	and.b16  	%rs120, %rs119, %rs118;
	and.b16  	%rs121, %rs120, 255;
	setp.ne.s16 	%p26, %rs121, 0;
	xor.b16  	%rs122, %rs119, %rs118;
	and.b16  	%rs123, %rs122, %rs152;
	cvt.u32.u16 	%r31, %rs123;
	cvt.s32.s8 	%r32, %r31;
	selp.u32 	%r33, 1, 0, %p26;
	or.b32  	%r34, %r32, %r33;
	setp.eq.s32 	%p27, %r34, 0;
	ld.global.u8 	%rs124, [%rd17+1];
	ld.global.u8 	%rs125, [%rd18+1];
	and.b16  	%rs126, %rs125, %rs124;
	and.b16  	%rs127, %rs126, 255;
	setp.ne.s16 	%p28, %rs127, 0;
	xor.b16  	%rs128, %rs125, %rs124;
	and.b16  	%rs129, %rs128, 1;
	selp.b16 	%rs130, 0, %rs129, %p27;
	selp.u16 	%rs131, 1, 0, %p28;
	or.b16  	%rs152, %rs130, %rs131;
	add.s32 	%r50, %r50, 2;
$L__BB0_11:
	and.b32  	%r35, %r1, 1;
	setp.eq.b32 	%p29, %r35, 1;
	not.pred 	%p30, %p29;
	@%p30 bra 	$L__BB0_13;
	add.s32 	%r36, %r50, %r15;
	cvt.s64.s32 	%rd19, %r36;
	add.s64 	%rd20, %rd2, %rd19;
	ld.global.u8 	%rs132, [%rd20];
	add.s64 	%rd21, %rd1, %rd19;
	ld.global.u8 	%rs133, [%rd21];
	and.b16  	%rs134, %rs133, %rs132;
	and.b16  	%rs135, %rs134, 255;
	setp.ne.s16 	%p31, %rs135, 0;
	xor.b16  	%rs136, %rs133, %rs132;
	and.b16  	%rs137, %rs136, %rs152;
	cvt.u32.u16 	%r37, %rs137;
	cvt.s32.s8 	%r38, %r37;
	selp.u32 	%r39, 1, 0, %p31;
	or.b32  	%r40, %r38, %r39;
	setp.ne.s32 	%p32, %r40, 0;
	selp.u16 	%rs152, 1, 0, %p32;
$L__BB0_13:
	add.s32 	%r41, %r15, %r1;
	cvt.s64.s32 	%rd22, %r41;
	add.s64 	%rd23, %rd2, %rd22;
	ld.global.u8 	%rs14, [%rd23];
	add.s64 	%rd24, %rd1, %rd22;
	ld.global.u8 	%rs15, [%rd24];
	xor.b16  	%rs16, %rs15, %rs14;
	and.b16  	%rs138, %rs16, 255;
	and.b16  	%rs139, %rs152, 255;
	setp.ne.s16 	%p33, %rs138, %rs139;
	selp.u16 	%rs140, 1, 0, %p33;
	cvta.to.global.u64 	%rd25, %rd6;
	add.s64 	%rd26, %rd25, %rd22;
	st.global.u8 	[%rd26], %rs140;
	add.s32 	%r42, %r16, -1;
	setp.ne.s32 	%p34, %r1, %r42;
	@%p34 bra 	$L__BB0_15;
	and.b16  	%rs141, %rs15, %rs14;
	and.b16  	%rs142, %rs141, 255;
	setp.ne.s16 	%p35, %rs142, 0;
	and.b16  	%rs143, %rs16, %rs152;
	cvt.u32.u16 	%r43, %rs143;
	cvt.s32.s8 	%r44, %r43;
	selp.u32 	%r45, 1, 0, %p35;
	or.b32  	%r46, %r44, %r45;
	setp.ne.s32 	%p36, %r46, 0;
	selp.u16 	%rs144, 1, 0, %p36;
	st.global.u8 	[%rd3], %rs144;
$L__BB0_15:
	ret;

}


// ===== COMPILED SASS (sm_100) =====

	.target	sm_100

	.elftype	@"ET_EXEC"


//--------------------- .note.nv.tkinfo           --------------------------
	.section	.note.nv.tkinfo,"",@"SHT_NOTE"
	.sectionflags	@"SHF_NOTE_NV_TKINFO"
	.tkinfo
        /*0018*/ 	.word	0x00000002
        /*0030*/ 	.string	""
        /*0030*/ 	.string	"ptxas"
        /*0030*/ 	.string	"Cuda compilation tools, release 13.0, V13.0.88"
        /*0030*/ 	.string	"Build cuda_13.0.r13.0/compiler.36424714_0"
        /*0030*/ 	.string	"-arch sm_100 -m 64 "



//--------------------- .note.nv.cuinfo           --------------------------
	.section	.note.nv.cuinfo,"",@"SHT_NOTE"
	.sectionflags	@"SHF_NOTE_NV_CUINFO"
        /*0018*/ 	.short	0x0002
        /*001a*/ 	.short	0x0064
        /*001c*/ 	.short	0x0082
	.zero		2


//--------------------- .nv.info                  --------------------------
	.section	.nv.info,"",@"SHT_CUDA_INFO"
	.align	4


	//----- nvinfo : EIATTR_REGCOUNT
	.align		4
        /*0000*/ 	.byte	0x04, 0x2f
        /*0002*/ 	.short	(.L_1 - .L_0)
	.align		4
.L_0:
        /*0004*/ 	.word	index@(_Z10full_adderPbS_S_S_ii)
        /*0008*/ 	.word	0x0000001f


	//----- nvinfo : EIATTR_FRAME_SIZE
	.align		4
.L_1:
        /*000c*/ 	.byte	0x04, 0x11
        /*000e*/ 	.short	(.L_3 - .L_2)
	.align		4
.L_2:
        /*0010*/ 	.word	index@(_Z10full_adderPbS_S_S_ii)
        /*0014*/ 	.word	0x00000000


	//----- nvinfo : EIATTR_MIN_STACK_SIZE
	.align		4
.L_3:
        /*0018*/ 	.byte	0x04, 0x12
        /*001a*/ 	.short	(.L_5 - .L_4)
	.align		4
.L_4:
        /*001c*/ 	.word	index@(_Z10full_adderPbS_S_S_ii)
        /*0020*/ 	.word	0x00000000
.L_5:


//--------------------- .nv.compat                --------------------------
	.section	.nv.compat,"",@"SHT_CUDA_COMPAT_INFO"
	.align	4
        /*0000*/ 	.byte	0x02, 0x09, 0x00, 0x00, 0x02, 0x02, 0x01, 0x00, 0x02, 0x05, 0x05, 0x00, 0x03, 0x07, 0x01, 0x01
        /*0010*/ 	.byte	0x02, 0x03, 0x00, 0x00, 0x02, 0x06, 0x01, 0x00, 0x04, 0x0b, 0x08, 0x00, 0x09, 0x00, 0x00, 0x00
        /*0020*/ 	.byte	0x00, 0x00, 0x00, 0x00


//--------------------- .nv.info._Z10full_adderPbS_S_S_ii --------------------------
	.section	.nv.info._Z10full_adderPbS_S_S_ii,"",@"SHT_CUDA_INFO"
	.sectionflags	@""
	.align	4


	//----- nvinfo : EIATTR_CUDA_API_VERSION
	.align		4
        /*0000*/ 	.byte	0x04, 0x37
        /*0002*/ 	.short	(.L_7 - .L_6)
.L_6:
        /*0004*/ 	.word	0x00000082


	//----- nvinfo : EIATTR_KPARAM_INFO
	.align		4
.L_7:
        /*0008*/ 	.byte	0x04, 0x17
        /*000a*/ 	.short	(.L_9 - .L_8)
.L_8:
        /*000c*/ 	.word	0x00000000
        /*0010*/ 	.short	0x0005
        /*0012*/ 	.short	0x0024
        /*0014*/ 	.byte	0x00, 0xf0, 0x11, 0x00


	//----- nvinfo : EIATTR_KPARAM_INFO
	.align		4
.L_9:
        /*0018*/ 	.byte	0x04, 0x17
        /*001a*/ 	.short	(.L_11 - .L_10)
.L_10:
        /*001c*/ 	.word	0x00000000
        /*0020*/ 	.short	0x0004
        /*0022*/ 	.short	0x0020
        /*0024*/ 	.byte	0x00, 0xf0, 0x11, 0x00


	//----- nvinfo : EIATTR_KPARAM_INFO
	.align		4
.L_11:
        /*0028*/ 	.byte	0x04, 0x17
        /*002a*/ 	.short	(.L_13 - .L_12)
.L_12:
        /*002c*/ 	.word	0x00000000
        /*0030*/ 	.short	0x0003
        /*0032*/ 	.short	0x0018
        /*0034*/ 	.byte	0x00, 0xf5, 0x21, 0x00


	//----- nvinfo : EIATTR_KPARAM_INFO
	.align		4
.L_13:
        /*0038*/ 	.byte	0x04, 0x17
        /*003a*/ 	.short	(.L_15 - .L_14)
.L_14:
        /*003c*/ 	.word	0x00000000
        /*0040*/ 	.short	0x0002
        /*0042*/ 	.short	0x0010
        /*0044*/ 	.byte	0x00, 0xf5, 0x21, 0x00


	//----- nvinfo : EIATTR_KPARAM_INFO
	.align		4
.L_15:
        /*0048*/ 	.byte	0x04, 0x17
        /*004a*/ 	.short	(.L_17 - .L_16)
.L_16:
        /*004c*/ 	.word	0x00000000
        /*0050*/ 	.short	0x0001
        /*0052*/ 	.short	0x0008
        /*0054*/ 	.byte	0x00, 0xf5, 0x21, 0x00


	//----- nvinfo : EIATTR_KPARAM_INFO
	.align		4
.L_17:
        /*0058*/ 	.byte	0x04, 0x17
        /*005a*/ 	.short	(.L_19 - .L_18)
.L_18:
        /*005c*/ 	.word	0x00000000
        /*0060*/ 	.short	0x0000
        /*0062*/ 	.short	0x0000
        /*0064*/ 	.byte	0x00, 0xf5, 0x21, 0x00


	//----- nvinfo : EIATTR_SPARSE_MMA_MASK
	.align		4
.L_19:
        /*0068*/ 	.byte	0x03, 0x50
        /*006a*/ 	.short	0x0000


	//----- nvinfo : EIATTR_MAXREG_COUNT
	.align		4
        /*006c*/ 	.byte	0x03, 0x1b
        /*006e*/ 	.short	0x00ff


	//----- nvinfo : EIATTR_MERCURY_ISA_VERSION
	.align		4
        /*0070*/ 	.byte	0x03, 0x5f
        /*0072*/ 	.short	0x0101


	//----- nvinfo : EIATTR_VRC_CTA_INIT_COUNT
	.align		4
        /*0074*/ 	.byte	0x02, 0x4a
	.zero		1
	.zero		1


	//----- nvinfo : EIATTR_EXIT_INSTR_OFFSETS
	.align		4
        /*0078*/ 	.byte	0x04, 0x1c
        /*007a*/ 	.short	(.L_21 - .L_20)


	//   ....[0]....
.L_20:
        /*007c*/ 	.word	0x00000070


	//   ....[1]....
        /*0080*/ 	.word	0x00000c90


	//   ....[2]....
        /*0084*/ 	.word	0x00000d10


	//----- nvinfo : EIATTR_CRS_STACK_SIZE
	.align		4
.L_21:
        /*0088*/ 	.byte	0x04, 0x1e
        /*008a*/ 	.short	(.L_23 - .L_22)
.L_22:
        /*008c*/ 	.word	0x00000000


	//----- nvinfo : EIATTR_CBANK_PARAM_SIZE
	.align		4
.L_23:
        /*0090*/ 	.byte	0x03, 0x19
        /*0092*/ 	.short	0x0028


	//----- nvinfo : EIATTR_PARAM_CBANK
	.align		4
        /*0094*/ 	.byte	0x04, 0x0a
        /*0096*/ 	.short	(.L_25 - .L_24)
	.align		4
.L_24:
        /*0098*/ 	.word	index@(.nv.constant0._Z10full_adderPbS_S_S_ii)
        /*009c*/ 	.short	0x0380
        /*009e*/ 	.short	0x0028


	//----- nvinfo : EIATTR_SW_WAR
	.align		4
.L_25:
        /*00a0*/ 	.byte	0x04, 0x36
        /*00a2*/ 	.short	(.L_27 - .L_26)
.L_26:
        /*00a4*/ 	.word	0x00000008
.L_27:


//--------------------- .nv.callgraph             --------------------------
	.section	.nv.callgraph,"",@"SHT_CUDA_CALLGRAPH"
	.align	4
	.sectionentsize	8
	.align		4
        /*0000*/ 	.word	0x00000000
	.align		4
        /*0004*/ 	.word	0xffffffff
	.align		4
        /*0008*/ 	.word	0x00000000
	.align		4
        /*000c*/ 	.word	0xfffffffe
	.align		4
        /*0010*/ 	.word	0x00000000
	.align		4
        /*0014*/ 	.word	0xfffffffd
	.align		4
        /*0018*/ 	.word	0x00000000
	.align		4
        /*001c*/ 	.word	0xfffffffc


//--------------------- .text._Z10full_adderPbS_S_S_ii --------------------------
	.section	.text._Z10full_adderPbS_S_S_ii,"ax",@progbits
	.align	128
        .global         _Z10full_adderPbS_S_S_ii
        .type           _Z10full_adderPbS_S_S_ii,@function
        .size           _Z10full_adderPbS_S_S_ii,(.L_x_10 - _Z10full_adderPbS_S_S_ii)
        .other          _Z10full_adderPbS_S_S_ii,@"STO_CUDA_ENTRY STV_DEFAULT"
_Z10full_adderPbS_S_S_ii:
.text._Z10full_adderPbS_S_S_ii:
[----:B------:R-:W-:Y:S01]  /*0000*/  LDC R1, c[0x0][0x37c] ;  /* 0x0000df00ff017b82 */ /* 0x000fe20000000800 */
[----:B------:R-:W0:Y:S07]  /*0010*/  S2R R3, SR_TID.X ;  /* 0x0000000000037919 */ /* 0x000e2e0000002100 */
[----:B------:R-:W0:Y:S01]  /*0020*/  S2UR UR4, SR_CTAID.X ;  /* 0x00000000000479c3 */ /* 0x000e220000002500 */
[----:B------:R-:W1:Y:S07]  /*0030*/  LDCU UR5, c[0x0][0x3a4] ;  /* 0x00007480ff0577ac */ /* 0x000e6e0008000800 */
[----:B------:R-:W0:Y:S02]  /*0040*/  LDC R0, c[0x0][0x360] ;  /* 0x0000d800ff007b82 */ /* 0x000e240000000800 */
[----:B0-----:R-:W-:-:S05]  /*0050*/  IMAD R0, R0, UR4, R3 ;  /* 0x0000000400007c24 */ /* 0x001fca000f8e0203 */
[----:B-1----:R-:W-:-:S13]  /*0060*/  ISETP.GE.AND P0, PT, R0, UR5, PT ;  /* 0x0000000500007c0c */ /* 0x002fda000bf06270 */
[----:B------:R-:W-:Y:S05]  /*0070*/  @P0 EXIT ;  /* 0x000000000000094d */ /* 0x000fea0003800000 */
[----:B------:R-:W0:Y:S01]  /*0080*/  LDC.64 R2, c[0x0][0x398] ;  /* 0x0000e600ff027b82 */ /* 0x000e220000000a00 */
[----:B------:R-:W0:Y:S02]  /*0090*/  LDCU.64 UR6, c[0x0][0x358] ;  /* 0x00006b00ff0677ac */ /* 0x000e240008000a00 */
[----:B0-----:R0:W5:Y:S01]  /*00a0*/  LDG.E.U8 R8, desc[UR6][R2.64] ;  /* 0x0000000602087981 */ /* 0x001162000c1e1100 */
[----:B------:R-:W-:Y:S01]  /*00b0*/  ISETP.GE.AND P0, PT, R0, 0x1, PT ;  /* 0x000000010000780c */ /* 0x000fe20003f06270 */
[----:B------:R-:W-:-:S12]  /*00c0*/  BSSY.RECONVERGENT B0, `(.L_x_0) ;  /* 0x00000a8000007945 */ /* 0x000fd80003800200 */
[----:B0-----:R-:W-:Y:S05]  /*00d0*/  @!P0 BRA `(.L_x_1) ;  /* 0x0000000800988947 */ /* 0x001fea0003800000 */
[C---:B------:R-:W-:Y:S01]  /*00e0*/  ISETP.GE.U32.AND P1, PT, R0.reuse, 0x8, PT ;  /* 0x000000080000780c */ /* 0x040fe20003f26070 */
[----:B------:R-:W-:Y:S01]  /*00f0*/  BSSY.RECONVERGENT B1, `(.L_x_2) ;  /* 0x0000049000017945 */ /* 0x000fe20003800200 */
[----:B------:R-:W-:Y:S01]  /*0100*/  LOP3.LUT R26, R0, 0x7, RZ, 0xc0, !PT ;  /* 0x00000007001a7812 */ /* 0x000fe200078ec0ff */
[----:B------:R-:W-:-:S03]  /*0110*/  IMAD.MOV.U32 R9, RZ, RZ, RZ ;  /* 0x000000ffff097224 */ /* 0x000fc600078e00ff */
[----:B------:R-:W-:-:S07]  /*0120*/  ISETP.NE.AND P0, PT, R26, RZ, PT ;  /* 0x000000ff1a00720c */ /* 0x000fce0003f05270 */
[----:B------:R-:W-:Y:S06]  /*0130*/  @!P1 BRA `(.L_x_3) ;  /* 0x0000000400109947 */ /* 0x000fec0003800000 */
[----:B------:R-:W0:Y:S01]  /*0140*/  LDCU UR4, c[0x0][0x3a0] ;  /* 0x00007400ff0477ac */ /* 0x000e220008000800 */
[----:B------:R-:W-:-:S05]  /*0150*/  LOP3.LUT R9, R0, 0x7ffffff8, RZ, 0xc0, !PT ;  /* 0x7ffffff800097812 */ /* 0x000fca00078ec0ff */
[----:B------:R-:W-:Y:S02]  /*0160*/  IMAD.MOV R28, RZ, RZ, -R9 ;  /* 0x000000ffff1c7224 */ /* 0x000fe400078e0a09 */
[----:B0-----:R-:W-:-:S07]  /*0170*/  IMAD.U32 R11, RZ, RZ, UR4 ;  /* 0x00000004ff0b7e24 */ /* 0x001fce000f8e00ff */
.L_x_4:
[----:B------:R-:W0:Y:S01]  /*0180*/  LDC.64 R6, c[0x0][0x380] ;  /* 0x0000e000ff067b82 */ /* 0x000e220000000a00 */
[----:B------:R-:W-:-:S07]  /*0190*/  SHF.R.S32.HI R10, RZ, 0x1f, R11 ;  /* 0x0000001fff0a7819 */ /* 0x000fce000001140b */
[----:B------:R-:W1:Y:S01]  /*01a0*/  LDC.64 R4, c[0x0][0x388] ;  /* 0x0000e200ff047b82 */ /* 0x000e620000000a00 */
[----:B0-----:R-:W-:-:S04]  /*01b0*/  IADD3 R6, P1, P2, R11, 0x3, R6 ;  /* 0x000000030b067810 */ /* 0x001fc80007a3e006 */
[----:B------:R-:W-:Y:S02]  /*01c0*/  IADD3.X R7, PT, PT, R10, R7, RZ, P1, P2 ;  /* 0x000000070a077210 */ /* 0x000fe40000fe44ff */
[----:B-1----:R-:W-:-:S03]  /*01d0*/  IADD3 R4, P3, P4, R11, 0x3, R4 ;  /* 0x000000030b047810 */ /* 0x002fc60007c7e004 */
[----:B------:R-:W2:Y:S01]  /*01e0*/  LDG.E.U8 R27, desc[UR6][R6.64+-0x3] ;  /* 0xfffffd06061b7981 */ /* 0x000ea2000c1e1100 */
[----:B------:R-:W-:-:S03]  /*01f0*/  IADD3.X R5, PT, PT, R10, R5, RZ, P3, P4 ;  /* 0x000000050a057210 */ /* 0x000fc60001fe84ff */
[----:B------:R-:W3:Y:S04]  /*0200*/  LDG.E.U8 R23, desc[UR6][R6.64+-0x2] ;  /* 0xfffffe0606177981 */ /* 0x000ee8000c1e1100 */
[----:B------:R-:W2:Y:S04]  /*0210*/  LDG.E.U8 R24, desc[UR6][R4.64+-0x3] ;  /* 0xfffffd0604187981 */ /* 0x000ea8000c1e1100 */
[----:B------:R-:W3:Y:S04]  /*0220*/  LDG.E.U8 R20, desc[UR6][R4.64+-0x2] ;  /* 0xfffffe0604147981 */ /* 0x000ee8000c1e1100 */
[----:B------:R-:W4:Y:S04]  /*0230*/  LDG.E.U8 R21, desc[UR6][R6.64+-0x1] ;  /* 0xffffff0606157981 */ /* 0x000f28000c1e1100 */
        /* <DEDUP_REMOVED lines=9> */
[----:B------:R0:W4:Y:S04]  /*02d0*/  LDG.E.U8 R22, desc[UR6][R6.64+0x4] ;  /* 0x0000040606167981 */ /* 0x000128000c1e1100 */
[----:B------:R1:W4:Y:S01]  /*02e0*/  LDG.E.U8 R25, desc[UR6][R4.64+0x4] ;  /* 0x0000040604197981 */ /* 0x000322000c1e1100 */
[----:B------:R-:W-:-:S02]  /*02f0*/  VIADD R28, R28, 0x8 ;  /* 0x000000081c1c7836 */ /* 0x000fc40000000000 */
[----:B------:R-:W-:Y:S01]  /*0300*/  VIADD R11, R11, 0x8 ;  /* 0x000000080b0b7836 */ /* 0x000fe20000000000 */
[--C-:B--2--5:R-:W-:Y:S02]  /*0310*/  LOP3.LUT R8, R8, R24, R27.reuse, 0x60, !PT ;  /* 0x0000001808087212 */ /* 0x124fe400078e601b */
[----:B------:R-:W-:Y:S02]  /*0320*/  LOP3.LUT P1, RZ, R24, 0xff, R27, 0x80, !PT ;  /* 0x000000ff18ff7812 */ /* 0x000fe4000782801b */
[----:B------:R-:W-:Y:S02]  /*0330*/  PRMT R8, R8, 0x8880, RZ ;  /* 0x0000888008087816 */ /* 0x000fe400000000ff */
[----:B------:R-:W-:Y:S02]  /*0340*/  SEL R27, RZ, 0x1, !P1 ;  /* 0x00000001ff1b7807 */ /* 0x000fe40004800000 */
[----:B---3--:R-:W-:Y:S02]  /*0350*/  LOP3.LUT P1, RZ, R20, 0xff, R23, 0x80, !PT ;  /* 0x000000ff14ff7812 */ /* 0x008fe40007828017 */
[----:B------:R-:W-:-:S02]  /*0360*/  LOP3.LUT P2, RZ, R8, R27, RZ, 0xfc, !PT ;  /* 0x0000001b08ff7212 */ /* 0x000fc4000784fcff */
[----:B------:R-:W-:Y:S02]  /*0370*/  LOP3.LUT R20, R20, 0x1, R23, 0x48, !PT ;  /* 0x0000000114147812 */ /* 0x000fe400078e4817 */
[----:B0-----:R-:W-:Y:S02]  /*0380*/  SEL R7, RZ, 0x1, !P1 ;  /* 0x00000001ff077807 */ /* 0x001fe40004800000 */
[----:B----4-:R-:W-:Y:S02]  /*0390*/  LOP3.LUT R8, R18, R21, RZ, 0x3c, !PT ;  /* 0x0000001512087212 */ /* 0x010fe400078e3cff */
[----:B------:R-:W-:Y:S02]  /*03a0*/  SEL R20, R20, RZ, P2 ;  /* 0x000000ff14147207 */ /* 0x000fe40001000000 */
[----:B------:R-:W-:Y:S02]  /*03b0*/  LOP3.LUT P1, RZ, R18, 0xff, R21, 0x80, !PT ;  /* 0x000000ff12ff7812 */ /* 0x000fe40007828015 */
[----:B------:R-:W-:-:S02]  /*03c0*/  LOP3.LUT R7, R8, R20, R7, 0xe0, !PT ;  /* 0x0000001408077212 */ /* 0x000fc400078ee007 */
[C---:B-1----:R-:W-:Y:S02]  /*03d0*/  LOP3.LUT R5, R16.reuse, R19, RZ, 0x3c, !PT ;  /* 0x0000001310057212 */ /* 0x042fe400078e3cff */
[----:B------:R-:W-:Y:S02]  /*03e0*/  SEL R4, RZ, 0x1, !P1 ;  /* 0x00000001ff047807 */ /* 0x000fe40004800000 */
[----:B------:R-:W-:Y:S02]  /*03f0*/  LOP3.LUT P1, RZ, R16, 0xff, R19, 0x80, !PT ;  /* 0x000000ff10ff7812 */ /* 0x000fe40007828013 */
[----:B------:R-:W-:Y:S02]  /*0400*/  LOP3.LUT R4, R5, R7, R4, 0xe0, !PT ;  /* 0x0000000705047212 */ /* 0x000fe400078ee004 */
[----:B------:R-:W-:Y:S02]  /*0410*/  SEL R5, RZ, 0x1, !P1 ;  /* 0x00000001ff057807 */ /* 0x000fe40004800000 */
[----:B------:R-:W-:-:S02]  /*0420*/  LOP3.LUT P1, RZ, R14, 0xff, R17, 0x80, !PT ;  /* 0x000000ff0eff7812 */ /* 0x000fc40007828011 */
[----:B------:R-:W-:Y:S02]  /*0430*/  LOP3.LUT P2, RZ, R4, 0xff, R5, 0xc8, !PT ;  /* 0x000000ff04ff7812 */ /* 0x000fe4000784c805 */
[----:B------:R-:W-:Y:S02]  /*0440*/  LOP3.LUT R14, R14, 0x1, R17, 0x48, !PT ;  /* 0x000000010e0e7812 */ /* 0x000fe400078e4811 */
[----:B------:R-:W-:Y:S02]  /*0450*/  LOP3.LUT R4, R12, R15, RZ, 0x3c, !PT ;  /* 0x0000000f0c047212 */ /* 0x000fe400078e3cff */
[----:B------:R-:W-:Y:S02]  /*0460*/  SEL R5, RZ, 0x1, !P1 ;  /* 0x00000001ff057807 */ /* 0x000fe40004800000 */
[----:B------:R-:W-:Y:S02]  /*0470*/  SEL R14, R14, RZ, P2 ;  /* 0x000000ff0e0e7207 */ /* 0x000fe40001000000 */
[----:B------:R-:W-:-:S02]  /*0480*/  LOP3.LUT P1, RZ, R12, 0xff, R15, 0x80, !PT ;  /* 0x000000ff0cff7812 */ /* 0x000fc4000782800f */
[----:B------:R-:W-:Y:S02]  /*0490*/  LOP3.LUT R4, R4, R14, R5, 0xe0, !PT ;  /* 0x0000000e04047212 */ /* 0x000fe400078ee005 */
[C---:B------:R-:W-:Y:S02]  /*04a0*/  LOP3.LUT R6, R10.reuse, R13, RZ, 0x3c, !PT ;  /* 0x0000000d0a067212 */ /* 0x040fe400078e3cff */
[----:B------:R-:W-:Y:S02]  /*04b0*/  SEL R5, RZ, 0x1, !P1 ;  /* 0x00000001ff057807 */ /* 0x000fe40004800000 */
[----:B------:R-:W-:Y:S02]  /*04c0*/  LOP3.LUT P1, RZ, R10, 0xff, R13, 0x80, !PT ;  /* 0x000000ff0aff7812 */ /* 0x000fe4000782800d */
[----:B------:R-:W-:Y:S02]  /*04d0*/  LOP3.LUT R4, R6, R4, R5, 0xe0, !PT ;  /* 0x0000000406047212 */ /* 0x000fe400078ee005 */
[----:B------:R-:W-:-:S02]  /*04e0*/  SEL R5, RZ, 0x1, !P1 ;  /* 0x00000001ff057807 */ /* 0x000fc40004800000 */
[C-C-:B------:R-:W-:Y:S02]  /*04f0*/  LOP3.LUT P1, RZ, R25.reuse, 0xff, R22.reuse, 0x80, !PT ;  /* 0x000000ff19ff7812 */ /* 0x140fe40007828016 */
[----:B------:R-:W-:Y:S02]  /*0500*/  LOP3.LUT P2, RZ, R4, 0xff, R5, 0xc8, !PT ;  /* 0x000000ff04ff7812 */ /* 0x000fe4000784c805 */
[----:B------:R-:W-:Y:S02]  /*0510*/  SEL R5, RZ, 0x1, !P1 ;  /* 0x00000001ff057807 */ /* 0x000fe40004800000 */
[----:B------:R-:W-:Y:S02]  /*0520*/  ISETP.NE.AND P1, PT, R28, RZ, PT ;  /* 0x000000ff1c00720c */ /* 0x000fe40003f25270 */
[----:B------:R-:W-:-:S04]  /*0530*/  LOP3.LUT R22, R25, 0x1, R22, 0x48, !PT ;  /* 0x0000000119167812 */ /* 0x000fc800078e4816 */
[----:B------:R-:W-:-:S04]  /*0540*/  SEL R22, R22, RZ, P2 ;  /* 0x000000ff16167207 */ /* 0x000fc80001000000 */
[----:B------:R-:W-:-:S04]  /*0550*/  LOP3.LUT R5, R22, R5, RZ, 0xfc, !PT ;  /* 0x0000000516057212 */ /* 0x000fc800078efcff */
[----:B------:R-:W-:Y:S01]  /*0560*/  PRMT R8, R5, 0x7610, R8 ;  /* 0x0000761005087816 */ /* 0x000fe20000000008 */
[----:B------:R-:W-:Y:S06]  /*0570*/  @P1 BRA `(.L_x_4) ;  /* 0xfffffffc00001947 */ /* 0x000fec000383ffff */
.L_x_3:
[----:B------:R-:W-:Y:S05]  /*0580*/  BSYNC.RECONVERGENT B1 ;  /* 0x0000000000017941 */ /* 0x000fea0003800200 */
.L_x_2:
[----:B------:R-:W-:Y:S05]  /*0590*/  @!P0 BRA `(.L_x_1) ;  /* 0x0000000400688947 */ /* 0x000fea0003800000 */
[----:B------:R-:W-:Y:S01]  /*05a0*/  ISETP.GE.U32.AND P1, PT, R26, 0x4, PT ;  /* 0x000000041a00780c */ /* 0x000fe20003f26070 */
[----:B------:R-:W-:Y:S01]  /*05b0*/  BSSY.RECONVERGENT B1, `(.L_x_5) ;  /* 0x0000028000017945 */ /* 0x000fe20003800200 */
[----:B------:R-:W-:-:S04]  /*05c0*/  LOP3.LUT R18, R0, 0x3, RZ, 0xc0, !PT ;  /* 0x0000000300127812 */ /* 0x000fc800078ec0ff */
[----:B------:R-:W-:-:S07]  /*05d0*/  ISETP.NE.AND P0, PT, R18, RZ, PT ;  /* 0x000000ff1200720c */ /* 0x000fce0003f05270 */
[----:B------:R-:W-:Y:S06]  /*05e0*/  @!P1 BRA `(.L_x_6) ;  /* 0x0000000000909947 */ /* 0x000fec0003800000 */
[----:B------:R-:W0:Y:S01]  /*05f0*/  LDCU UR4, c[0x0][0x3a0] ;  /* 0x00007400ff0477ac */ /* 0x000e220008000800 */
[----:B------:R-:W1:Y:S01]  /*0600*/  LDCU.128 UR8, c[0x0][0x380] ;  /* 0x00007000ff0877ac */ /* 0x000e620008000c00 */
[----:B0-----:R-:W-:-:S05]  /*0610*/  VIADD R6, R9, UR4 ;  /* 0x0000000409067c36 */ /* 0x001fca0008000000 */
[C---:B-1----:R-:W-:Y:S02]  /*0620*/  IADD3 R4, P1, PT, R6.reuse, UR8, RZ ;  /* 0x0000000806047c10 */ /* 0x042fe4000ff3e0ff */
[----:B------:R-:W-:Y:S02]  /*0630*/  SHF.R.S32.HI R7, RZ, 0x1f, R6 ;  /* 0x0000001fff077819 */ /* 0x000fe40000011406 */
[----:B------:R-:W-:Y:S02]  /*0640*/  IADD3 R6, P2, PT, R6, UR10, RZ ;  /* 0x0000000a06067c10 */ /* 0x000fe4000ff5e0ff */
[C---:B------:R-:W-:Y:S02]  /*0650*/  IADD3.X R5, PT, PT, R7.reuse, UR9, RZ, P1, !PT ;  /* 0x0000000907057c10 */ /* 0x040fe40008ffe4ff */
[----:B------:R-:W-:-:S03]  /*0660*/  IADD3.X R7, PT, PT, R7, UR11, RZ, P2, !PT ;  /* 0x0000000b07077c10 */ /* 0x000fc600097fe4ff */
[----:B------:R-:W2:Y:S04]  /*0670*/  LDG.E.U8 R11, desc[UR6][R4.64] ;  /* 0x00000006040b7981 */ /* 0x000ea8000c1e1100 */
[----:B------:R-:W2:Y:S04]  /*0680*/  LDG.E.U8 R10, desc[UR6][R6.64] ;  /* 0x00000006060a7981 */ /* 0x000ea8000c1e1100 */
[----:B------:R-:W3:Y:S04]  /*0690*/  LDG.E.U8 R12, desc[UR6][R4.64+0x1] ;  /* 0x00000106040c7981 */ /* 0x000ee8000c1e1100 */
[----:B------:R-:W3:Y:S04]  /*06a0*/  LDG.E.U8 R13, desc[UR6][R6.64+0x1] ;  /* 0x00000106060d7981 */ /* 0x000ee8000c1e1100 */
[----:B------:R-:W4:Y:S04]  /*06b0*/  LDG.E.U8 R14, desc[UR6][R4.64+0x2] ;  /* 0x00000206040e7981 */ /* 0x000f28000c1e1100 */
[----:B------:R-:W4:Y:S04]  /*06c0*/  LDG.E.U8 R15, desc[UR6][R6.64+0x2] ;  /* 0x00000206060f7981 */ /* 0x000f28000c1e1100 */
[----:B------:R0:W4:Y:S04]  /*06d0*/  LDG.E.U8 R16, desc[UR6][R4.64+0x3] ;  /* 0x0000030604107981 */ /* 0x000128000c1e1100 */
[----:B------:R-:W4:Y:S01]  /*06e0*/  LDG.E.U8 R17, desc[UR6][R6.64+0x3] ;  /* 0x0000030606117981 */ /* 0x000f22000c1e1100 */
[----:B------:R-:W-:Y:S01]  /*06f0*/  VIADD R9, R9, 0x4 ;  /* 0x0000000409097836 */ /* 0x000fe20000000000 */
[----:B--2--5:R-:W-:-:S02]  /*0700*/  LOP3.LUT R8, R8, R10, R11, 0x60, !PT ;  /* 0x0000000a08087212 */ /* 0x024fc400078e600b */
[----:B------:R-:W-:Y:S02]  /*0710*/  LOP3.LUT P1, RZ, R10, 0xff, R11, 0x80, !PT ;  /* 0x000000ff0aff7812 */ /* 0x000fe4000782800b */
[----:B------:R-:W-:Y:S02]  /*0720*/  PRMT R8, R8, 0x8880, RZ ;  /* 0x0000888008087816 */ /* 0x000fe400000000ff */
[----:B------:R-:W-:Y:S02]  /*0730*/  SEL R11, RZ, 0x1, !P1 ;  /* 0x00000001ff0b7807 */ /* 0x000fe40004800000 */
[C-C-:B---3--:R-:W-:Y:S02]  /*0740*/  LOP3.LUT P1, RZ, R13.reuse, 0xff, R12.reuse, 0x80, !PT ;  /* 0x000000ff0dff7812 */ /* 0x148fe4000782800c */
[----:B------:R-:W-:Y:S02]  /*0750*/  LOP3.LUT P2, RZ, R8, R11, RZ, 0xfc, !PT ;  /* 0x0000000b08ff7212 */ /* 0x000fe4000784fcff */
[----:B------:R-:W-:-:S02]  /*0760*/  LOP3.LUT R12, R13, 0x1, R12, 0x48, !PT ;  /* 0x000000010d0c7812 */ /* 0x000fc400078e480c */
[----:B0-----:R-:W-:Y:S02]  /*0770*/  SEL R5, RZ, 0x1, !P1 ;  /* 0x00000001ff057807 */ /* 0x001fe40004800000 */
[C---:B----4-:R-:W-:Y:S02]  /*0780*/  LOP3.LUT R8, R15.reuse, R14, RZ, 0x3c, !PT ;  /* 0x0000000e0f087212 */ /* 0x050fe400078e3cff */
[----:B------:R-:W-:Y:S02]  /*0790*/  SEL R12, R12, RZ, P2 ;  /* 0x000000ff0c0c7207 */ /* 0x000fe40001000000 */
[----:B------:R-:W-:Y:S02]  /*07a0*/  LOP3.LUT P1, RZ, R15, 0xff, R14, 0x80, !PT ;  /* 0x000000ff0fff7812 */ /* 0x000fe4000782800e */
[----:B------:R-:W-:Y:S02]  /*07b0*/  LOP3.LUT R5, R8, R12, R5, 0xe0, !PT ;  /* 0x0000000c08057212 */ /* 0x000fe400078ee005 */
[----:B------:R-:W-:-:S02]  /*07c0*/  LOP3.LUT P2, RZ, R17, 0xff, R16, 0x80, !PT ;  /* 0x000000ff11ff7812 */ /* 0x000fc40007848010 */
[----:B------:R-:W-:Y:S02]  /*07d0*/  LOP3.LUT R16, R17, R16, RZ, 0x3c, !PT ;  /* 0x0000001011107212 */ /* 0x000fe400078e3cff */
[----:B------:R-:W-:Y:S02]  /*07e0*/  SEL R4, RZ, 0x1, !P1 ;  /* 0x00000001ff047807 */ /* 0x000fe40004800000 */
[----:B------:R-:W-:Y:S02]  /*07f0*/  SEL R7, RZ, 0x1, !P2 ;  /* 0x00000001ff077807 */ /* 0x000fe40005000000 */
[----:B------:R-:W-:-:S04]  /*0800*/  LOP3.LUT R4, R16, R5, R4, 0xe0, !PT ;  /* 0x0000000510047212 */ /* 0x000fc800078ee004 */
[----:B------:R-:W-:-:S04]  /*0810*/  LOP3.LUT P1, RZ, R4, 0xff, R7, 0xc8, !PT ;  /* 0x000000ff04ff7812 */ /* 0x000fc8000782c807 */
[----:B------:R-:W-:-:S09]  /*0820*/  SEL R8, RZ, 0x1, !P1 ;  /* 0x00000001ff087807 */ /* 0x000fd20004800000 */
.L_x_6:
[----:B------:R-:W-:Y:S05]  /*0830*/  BSYNC.RECONVERGENT B1 ;  /* 0x0000000000017941 */ /* 0x000fea0003800200 */
.L_x_5:
[----:B------:R-:W-:Y:S05]  /*0840*/  @!P0 BRA `(.L_x_1) ;  /* 0x0000000000bc8947 */ /* 0x000fea0003800000 */
[----:B------:R-:W-:Y:S01]  /*0850*/  ISETP.NE.AND P1, PT, R18, 0x1, PT ;  /* 0x000000011200780c */ /* 0x000fe20003f25270 */
[----:B------:R-:W-:Y:S01]  /*0860*/  BSSY.RECONVERGENT B1, `(.L_x_7) ;  /* 0x000001c000017945 */ /* 0x000fe20003800200 */
[----:B------:R-:W-:-:S04]  /*0870*/  LOP3.LUT R4, R0, 0x1, RZ, 0xc0, !PT ;  /* 0x0000000100047812 */ /* 0x000fc800078ec0ff */
[----:B------:R-:W-:-:S07]  /*0880*/  ISETP.NE.U32.AND P0, PT, R4, 0x1, PT ;  /* 0x000000010400780c */ /* 0x000fce0003f05070 */
        /* <DEDUP_REMOVED lines=12> */
[----:B------:R-:W3:Y:S01]  /*0950*/  LDG.E.U8 R13, desc[UR6][R6.64+0x1] ;  /* 0x00000106060d7981 */ /* 0x000ee2000c1e1100 */
[----:B------:R-:W-:Y:S01]  /*0960*/  VIADD R9, R9, 0x2 ;  /* 0x0000000209097836 */ /* 0x000fe20000000000 */
[----:B--2--5:R-:W-:-:S02]  /*0970*/  LOP3.LUT R8, R8, R10, R11, 0x60, !PT ;  /* 0x0000000a08087212 */ /* 0x024fc400078e600b */
[----:B------:R-:W-:Y:S02]  /*0980*/  LOP3.LUT P1, RZ, R10, 0xff, R11, 0x80, !PT ;  /* 0x000000ff0aff7812 */ /* 0x000fe4000782800b */
[----:B------:R-:W-:Y:S02]  /*0990*/  PRMT R8, R8, 0x8880, RZ ;  /* 0x0000888008087816 */ /* 0x000fe400000000ff */
[----:B------:R-:W-:Y:S02]  /*09a0*/  SEL R11, RZ, 0x1, !P1 ;  /* 0x00000001ff0b7807 */ /* 0x000fe40004800000 */
[C-C-:B---3--:R-:W-:Y:S02]  /*09b0*/  LOP3.LUT P2, RZ, R13.reuse, 0xff, R12.reuse, 0x80, !PT ;  /* 0x000000ff0dff7812 */ /* 0x148fe4000784800c */
[----:B------:R-:W-:Y:S02]  /*09c0*/  LOP3.LUT R12, R13, 0x1, R12, 0x48, !PT ;  /* 0x000000010d0c7812 */ /* 0x000fe400078e480c */
[----:B------:R-:W-:-:S02]  /*09d0*/  LOP3.LUT P1, RZ, R8, R11, RZ, 0xfc, !PT ;  /* 0x0000000b08ff7212 */ /* 0x000fc4000782fcff */
[----:B------:R-:W-:Y:S02]  /*09e0*/  SEL R11, RZ, 0x1, !P2 ;  /* 0x00000001ff0b7807 */ /* 0x000fe40005000000 */
[----:B------:R-:W-:-:S04]  /*09f0*/  SEL R12, R12, RZ, P1 ;  /* 0x000000ff0c0c7207 */ /* 0x000fc80000800000 */
[----:B------:R-:W-:-:S04]  /*0a00*/  LOP3.LUT R11, R12, R11, RZ, 0xfc, !PT ;  /* 0x0000000b0c0b7212 */ /* 0x000fc800078efcff */
[----:B------:R-:W-:-:S07]  /*0a10*/  PRMT R8, R11, 0x7610, R8 ;  /* 0x000076100b087816 */ /* 0x000fce0000000008 */
.L_x_8:
[----:B------:R-:W-:Y:S05]  /*0a20*/  BSYNC.RECONVERGENT B1 ;  /* 0x0000000000017941 */ /* 0x000fea0003800200 */
.L_x_7:
[----:B------:R-:W-:Y:S05]  /*0a30*/  @P0 BRA `(.L_x_1) ;  /* 0x0000000000400947 */ /* 0x000fea0003800000 */
[----:B------:R-:W0:Y:S01]  /*0a40*/  LDCU UR4, c[0x0][0x3a0] ;  /* 0x00007400ff0477ac */ /* 0x000e220008000800 */
[----:B------:R-:W1:Y:S01]  /*0a50*/  LDCU.128 UR8, c[0x0][0x380] ;  /* 0x00007000ff0877ac */ /* 0x000e620008000c00 */
[----:B0-----:R-:W-:-:S05]  /*0a60*/  VIADD R6, R9, UR4 ;  /* 0x0000000409067c36 */ /* 0x001fca0008000000 */
[C---:B-1----:R-:W-:Y:S02]  /*0a70*/  IADD3 R4, P0, PT, R6.reuse, UR8, RZ ;  /* 0x0000000806047c10 */ /* 0x042fe4000ff1e0ff */
[----:B------:R-:W-:Y:S02]  /*0a80*/  SHF.R.S32.HI R7, RZ, 0x1f, R6 ;  /* 0x0000001fff077819 */ /* 0x000fe40000011406 */
[----:B------:R-:W-:Y:S02]  /*0a90*/  IADD3 R6, P1, PT, R6, UR10, RZ ;  /* 0x0000000a06067c10 */ /* 0x000fe4000ff3e0ff */
[C---:B------:R-:W-:Y:S02]  /*0aa0*/  IADD3.X R5, PT, PT, R7.reuse, UR9, RZ, P0, !PT ;  /* 0x0000000907057c10 */ /* 0x040fe400087fe4ff */
[----:B------:R-:W-:-:S04]  /*0ab0*/  IADD3.X R7, PT, PT, R7, UR11, RZ, P1, !PT ;  /* 0x0000000b07077c10 */ /* 0x000fc80008ffe4ff */
[----:B------:R-:W2:Y:S04]  /*0ac0*/  LDG.E.U8 R5, desc[UR6][R4.64] ;  /* 0x0000000604057981 */ /* 0x000ea8000c1e1100 */
[----:B------:R-:W2:Y:S02]  /*0ad0*/  LDG.E.U8 R6, desc[UR6][R6.64] ;  /* 0x0000000606067981 */ /* 0x000ea4000c1e1100 */
[--C-:B--2--5:R-:W-:Y:S02]  /*0ae0*/  LOP3.LUT R8, R8, R6, R5.reuse, 0x60, !PT ;  /* 0x0000000608087212 */ /* 0x124fe400078e6005 */
[----:B------:R-:W-:Y:S02]  /*0af0*/  LOP3.LUT P0, RZ, R6, 0xff, R5, 0x80, !PT ;  /* 0x000000ff06ff7812 */ /* 0x000fe40007808005 */
[----:B------:R-:W-:-:S02]  /*0b00*/  PRMT R8, R8, 0x8880, RZ ;  /* 0x0000888008087816 */ /* 0x000fc400000000ff */
[----:B------:R-:W-:-:S04]  /*0b10*/  SEL R9, RZ, 0x1, !P0 ;  /* 0x00000001ff097807 */ /* 0x000fc80004000000 */
[----:B------:R-:W-:-:S04]  /*0b20*/  LOP3.LUT P0, RZ, R8, R9, RZ, 0xfc, !PT ;  /* 0x0000000908ff7212 */ /* 0x000fc8000780fcff */
[----:B------:R-:W-:-:S09]  /*0b30*/  SEL R8, RZ, 0x1, !P0 ;  /* 0x00000001ff087807 */ /* 0x000fd20004000000 */
.L_x_1:
[----:B------:R-:W-:Y:S05]  /*0b40*/  BSYNC.RECONVERGENT B0 ;  /* 0x0000000000007941 */ /* 0x000fea0003800200 */
.L_x_0:
[----:B------:R-:W0:Y:S01]  /*0b50*/  LDCU UR4, c[0x0][0x3a0] ;  /* 0x00007400ff0477ac */ /* 0x000e220008000800 */
[----:B------:R-:W1:Y:S01]  /*0b60*/  LDCU.128 UR8, c[0x0][0x380] ;  /* 0x00007000ff0877ac */ /* 0x000e620008000c00 */
[----:B0-----:R-:W-:-:S05]  /*0b70*/  VIADD R10, R0, UR4 ;  /* 0x00000004000a7c36 */ /* 0x001fca0008000000 */
[C---:B-1----:R-:W-:Y:S02]  /*0b80*/  IADD3 R4, P0, PT, R10.reuse, UR8, RZ ;  /* 0x000000080a047c10 */ /* 0x042fe4000ff1e0ff */
[----:B------:R-:W-:Y:S02]  /*0b90*/  SHF.R.S32.HI R11, RZ, 0x1f, R10 ;  /* 0x0000001fff0b7819 */ /* 0x000fe4000001140a */
[----:B------:R-:W-:Y:S02]  /*0ba0*/  IADD3 R6, P1, PT, R10, UR10, RZ ;  /* 0x0000000a0a067c10 */ /* 0x000fe4000ff3e0ff */
[C---:B------:R-:W-:Y:S01]  /*0bb0*/  IADD3.X R5, PT, PT, R11.reuse, UR9, RZ, P0, !PT ;  /* 0x000000090b057c10 */ /* 0x040fe200087fe4ff */
[----:B------:R-:W0:Y:S01]  /*0bc0*/  LDCU.64 UR8, c[0x0][0x390] ;  /* 0x00007200ff0877ac */ /* 0x000e220008000a00 */
[----:B------:R-:W-:-:S04]  /*0bd0*/  IADD3.X R7, PT, PT, R11, UR11, RZ, P1, !PT ;  /* 0x0000000b0b077c10 */ /* 0x000fc80008ffe4ff */
[----:B------:R-:W2:Y:S04]  /*0be0*/  LDG.E.U8 R5, desc[UR6][R4.64] ;  /* 0x0000000604057981 */ /* 0x000ea8000c1e1100 */
[----:B------:R-:W2:Y:S01]  /*0bf0*/  LDG.E.U8 R6, desc[UR6][R6.64] ;  /* 0x0000000606067981 */ /* 0x000ea2000c1e1100 */
[----:B------:R-:W-:Y:S01]  /*0c00*/  UIADD3 UR4, UPT, UPT, UR5, -0x1, URZ ;  /* 0xffffffff05047890 */ /* 0x000fe2000fffe0ff */
[----:B-----5:R-:W-:-:S05]  /*0c10*/  LOP3.LUT R12, R8, 0xff, RZ, 0xc0, !PT ;  /* 0x000000ff080c7812 */ /* 0x020fca00078ec0ff */
[----:B------:R-:W-:Y:S02]  /*0c20*/  ISETP.NE.AND P1, PT, R0, UR4, PT ;  /* 0x0000000400007c0c */ /* 0x000fe4000bf25270 */
[----:B0-----:R-:W-:-:S04]  /*0c30*/  IADD3 R10, P2, PT, R10, UR8, RZ ;  /* 0x000000080a0a7c10 */ /* 0x001fc8000ff5e0ff */
[----:B------:R-:W-:Y:S02]  /*0c40*/  IADD3.X R11, PT, PT, R11, UR9, RZ, P2, !PT ;  /* 0x000000090b0b7c10 */ /* 0x000fe400097fe4ff */
[----:B--2---:R-:W-:-:S04]  /*0c50*/  LOP3.LUT R9, R6, 0xff, R5, 0x48, !PT ;  /* 0x000000ff06097812 */ /* 0x004fc800078e4805 */
[----:B------:R-:W-:-:S04]  /*0c60*/  ISETP.NE.AND P0, PT, R9, R12, PT ;  /* 0x0000000c0900720c */ /* 0x000fc80003f05270 */
[----:B------:R-:W-:-:S05]  /*0c70*/  SEL R9, RZ, 0x1, !P0 ;  /* 0x00000001ff097807 */ /* 0x000fca0004000000 */
[----:B------:R0:W-:Y:S01]  /*0c80*/  STG.E.U8 desc[UR6][R10.64], R9 ;  /* 0x000000090a007986 */ /* 0x0001e2000c101106 */
[----:B------:R-:W-:Y:S05]  /*0c90*/  @P1 EXIT ;  /* 0x000000000000194d */ /* 0x000fea0003800000 */
[--C-:B------:R-:W-:Y:S02]  /*0ca0*/  LOP3.LUT R8, R8, R6, R5.reuse, 0x60, !PT ;  /* 0x0000000608087212 */ /* 0x100fe400078e6005 */
[----:B------:R-:W-:Y:S02]  /*0cb0*/  LOP3.LUT P0, RZ, R6, 0xff, R5, 0x80, !PT ;  /* 0x000000ff06ff7812 */ /* 0x000fe40007808005 */
[----:B------:R-:W-:Y:S02]  /*0cc0*/  PRMT R0, R8, 0x8880, RZ ;  /* 0x0000888008007816 */ /* 0x000fe400000000ff */
[----:B------:R-:W-:-:S04]  /*0cd0*/  SEL R5, RZ, 0x1, !P0 ;  /* 0x00000001ff057807 */ /* 0x000fc80004000000 */
[----:B------:R-:W-:-:S04]  /*0ce0*/  LOP3.LUT P0, RZ, R0, R5, RZ, 0xfc, !PT ;  /* 0x0000000500ff7212 */ /* 0x000fc8000780fcff */
[----:B------:R-:W-:-:S05]  /*0cf0*/  SEL R5, RZ, 0x1, !P0 ;  /* 0x00000001ff057807 */ /* 0x000fca0004000000 */
[----:B------:R-:W-:Y:S01]  /*0d00*/  STG.E.U8 desc[UR6][R2.64], R5 ;  /* 0x0000000502007986 */ /* 0x000fe2000c101106 */
[----:B------:R-:W-:Y:S05]  /*0d10*/  EXIT ;  /* 0x000000000000794d */ /* 0x000fea0003800000 */
.L_x_9:
[----:B------:R-:W-:-:S00]  /*0d20*/  BRA `(.L_x_9) ;  /* 0xfffffffc00fc7947 */ /* 0x000fc0000383ffff */
[----:B------:R-:W-:-:S00]  /*0d30*/  NOP ;  /* 0x0000000000007918 */ /* 0x000fc00000000000 */
        /* <DEDUP_REMOVED lines=12> */
.L_x_10:


//--------------------- .nv.shared.reserved.0     --------------------------
	.section	.nv.shared.reserved.0,"aw",@nobits
	.weak		__nv_reservedSMEM_offset_0_alias
	.size		__nv_reservedSMEM_offset_0_alias, 0, 64
	.other		__nv_reservedSMEM_offset_0_alias,@"STO_CUDA_RESERVED_SHARED STV_DEFAULT"
__nv_reservedSMEM_offset_0_alias:
	.zero		0
	.zero		64


//--------------------- .nv.constant0._Z10full_adderPbS_S_S_ii --------------------------
	.section	.nv.constant0._Z10full_adderPbS_S_S_ii,"a",@progbits
	.sectionflags	@""
	.align	4
.nv.constant0._Z10full_adderPbS_S_S_ii:
	.zero		936


//--------------------- SYMBOLS --------------------------

	.type		.nv.reservedSmem.offset0,@object
	.size		.nv.reservedSmem.offset0,0x4
